//
// Generated by NVIDIA NVVM Compiler
//
// Compiler Build ID: CL-36424714
// Cuda compilation tools, release 13.0, V13.0.88
// Based on NVVM 20.0.0
//

.version 9.0
.target sm_100
.address_size 64

	// .globl	_Z20matrixmultiplicationPdS_S_i

.visible .entry _Z20matrixmultiplicationPdS_S_i(
	.param .u64 .ptr .align 1 _Z20matrixmultiplicationPdS_S_i_param_0,
	.param .u64 .ptr .align 1 _Z20matrixmultiplicationPdS_S_i_param_1,
	.param .u64 .ptr .align 1 _Z20matrixmultiplicationPdS_S_i_param_2,
	.param .u32 _Z20matrixmultiplicationPdS_S_i_param_3
)
{
	.reg .pred 	%p<12>;
	.reg .b32 	%r<41>;
	.reg .b64 	%rd<66>;
	.reg .b64 	%fd<68>;

	ld.param.u64 	%rd13, [_Z20matrixmultiplicationPdS_S_i_param_0];
	ld.param.u64 	%rd14, [_Z20matrixmultiplicationPdS_S_i_param_1];
	ld.param.u32 	%r17, [_Z20matrixmultiplicationPdS_S_i_param_3];
	cvta.to.global.u64 	%rd1, %rd13;
	cvta.to.global.u64 	%rd2, %rd14;
	mov.u32 	%r18, %ctaid.x;
	mov.u32 	%r19, %ntid.x;
	mov.u32 	%r20, %tid.x;
	mad.lo.s32 	%r1, %r18, %r19, %r20;
	mov.u32 	%r21, %ctaid.y;
	mov.u32 	%r22, %ntid.y;
	mov.u32 	%r23, %tid.y;
	mad.lo.s32 	%r2, %r21, %r22, %r23;
	max.s32 	%r24, %r2, %r1;
	setp.ge.s32 	%p1, %r24, %r17;
	setp.lt.s32 	%p2, %r17, 1;
	mov.f64 	%fd67, 0d0000000000000000;
	or.pred  	%p3, %p1, %p2;
	@%p3 bra 	$L__BB0_12;
	mul.lo.s32 	%r3, %r17, %r2;
	and.b32  	%r4, %r17, 7;
	setp.lt.u32 	%p4, %r17, 8;
	mov.f64 	%fd67, 0d0000000000000000;
	mov.b32 	%r39, 0;
	@%p4 bra 	$L__BB0_4;
	and.b32  	%r26, %r17, 2147483640;
	neg.s32 	%r37, %r26;
	mul.wide.u32 	%rd15, %r17, 8;
	add.s64 	%rd3, %rd1, %rd15;
	mul.wide.u32 	%rd16, %r17, 16;
	add.s64 	%rd4, %rd1, %rd16;
	mul.wide.u32 	%rd17, %r17, 24;
	add.s64 	%rd5, %rd1, %rd17;
	mul.wide.u32 	%rd18, %r17, 32;
	add.s64 	%rd6, %rd1, %rd18;
	mul.wide.u32 	%rd19, %r17, 48;
	add.s64 	%rd7, %rd1, %rd19;
	mul.wide.u32 	%rd20, %r17, 56;
	add.s64 	%rd8, %rd1, %rd20;
	mul.wide.u32 	%rd21, %r3, 8;
	add.s64 	%rd22, %rd21, %rd2;
	add.s64 	%rd65, %rd22, 32;
	mov.f64 	%fd67, 0d0000000000000000;
	mov.u32 	%r36, %r1;
$L__BB0_3:
	.pragma "nounroll";
	and.b32  	%r39, %r17, 2147483640;
	mul.wide.s32 	%rd23, %r36, 8;
	add.s64 	%rd24, %rd3, %rd23;
	add.s64 	%rd25, %rd4, %rd23;
	add.s64 	%rd26, %rd5, %rd23;
	add.s64 	%rd27, %rd6, %rd23;
	mul.wide.u32 	%rd28, %r17, 40;
	add.s64 	%rd29, %rd1, %rd23;
	add.s64 	%rd30, %rd29, %rd28;
	add.s64 	%rd31, %rd7, %rd23;
	add.s64 	%rd32, %rd8, %rd23;
	ld.global.f64 	%fd17, [%rd65+-32];
	ld.global.f64 	%fd18, [%rd29];
	fma.rn.f64 	%fd19, %fd17, %fd18, %fd67;
	ld.global.f64 	%fd20, [%rd65+-24];
	ld.global.f64 	%fd21, [%rd24];
	fma.rn.f64 	%fd22, %fd20, %fd21, %fd19;
	ld.global.f64 	%fd23, [%rd65+-16];
	ld.global.f64 	%fd24, [%rd25];
	fma.rn.f64 	%fd25, %fd23, %fd24, %fd22;
	ld.global.f64 	%fd26, [%rd65+-8];
	ld.global.f64 	%fd27, [%rd26];
	fma.rn.f64 	%fd28, %fd26, %fd27, %fd25;
	ld.global.f64 	%fd29, [%rd65];
	ld.global.f64 	%fd30, [%rd27];
	fma.rn.f64 	%fd31, %fd29, %fd30, %fd28;
	ld.global.f64 	%fd32, [%rd65+8];
	ld.global.f64 	%fd33, [%rd30];
	fma.rn.f64 	%fd34, %fd32, %fd33, %fd31;
	ld.global.f64 	%fd35, [%rd65+16];
	ld.global.f64 	%fd36, [%rd31];
	fma.rn.f64 	%fd37, %fd35, %fd36, %fd34;
	ld.global.f64 	%fd38, [%rd65+24];
	ld.global.f64 	%fd39, [%rd32];
	fma.rn.f64 	%fd67, %fd38, %fd39, %fd37;
	add.s32 	%r37, %r37, 8;
	shl.b32 	%r27, %r17, 3;
	add.s32 	%r36, %r36, %r27;
	add.s64 	%rd65, %rd65, 64;
	setp.ne.s32 	%p5, %r37, 0;
	@%p5 bra 	$L__BB0_3;
$L__BB0_4:
	setp.eq.s32 	%p6, %r4, 0;
	@%p6 bra 	$L__BB0_12;
	and.b32  	%r12, %r17, 3;
	setp.lt.u32 	%p7, %r4, 4;
	@%p7 bra 	$L__BB0_7;
	add.s32 	%r28, %r39, %r3;
	mul.wide.u32 	%rd33, %r28, 8;
	add.s64 	%rd34, %rd2, %rd33;
	ld.global.f64 	%fd41, [%rd34];
	mad.lo.s32 	%r29, %r39, %r17, %r1;
	mul.wide.s32 	%rd35, %r29, 8;
	add.s64 	%rd36, %rd1, %rd35;
	ld.global.f64 	%fd42, [%rd36];
	fma.rn.f64 	%fd43, %fd41, %fd42, %fd67;
	cvt.u64.u32 	%rd37, %r3;
	cvt.u64.u32 	%rd38, %r39;
	add.s64 	%rd39, %rd38, %rd37;
	shl.b64 	%rd40, %rd39, 3;
	add.s64 	%rd41, %rd2, %rd40;
	ld.global.f64 	%fd44, [%rd41+8];
	mul.wide.u32 	%rd42, %r17, 8;
	add.s64 	%rd43, %rd36, %rd42;
	ld.global.f64 	%fd45, [%rd43];
	fma.rn.f64 	%fd46, %fd44, %fd45, %fd43;
	ld.global.f64 	%fd47, [%rd41+16];
	add.s64 	%rd44, %rd43, %rd42;
	ld.global.f64 	%fd48, [%rd44];
	fma.rn.f64 	%fd49, %fd47, %fd48, %fd46;
	ld.global.f64 	%fd50, [%rd41+24];
	add.s64 	%rd45, %rd44, %rd42;
	ld.global.f64 	%fd51, [%rd45];
	fma.rn.f64 	%fd67, %fd50, %fd51, %fd49;
	add.s32 	%r39, %r39, 4;
$L__BB0_7:
	setp.eq.s32 	%p8, %r12, 0;
	@%p8 bra 	$L__BB0_12;
	setp.eq.s32 	%p9, %r12, 1;
	@%p9 bra 	$L__BB0_10;
	add.s32 	%r30, %r39, %r3;
	mul.wide.u32 	%rd46, %r30, 8;
	add.s64 	%rd47, %rd2, %rd46;
	ld.global.f64 	%fd53, [%rd47];
	mad.lo.s32 	%r31, %r39, %r17, %r1;
	mul.wide.s32 	%rd48, %r31, 8;
	add.s64 	%rd49, %rd1, %rd48;
	ld.global.f64 	%fd54, [%rd49];
	fma.rn.f64 	%fd55, %fd53, %fd54, %fd67;
	cvt.u64.u32 	%rd50, %r3;
	cvt.u64.u32 	%rd51, %r39;
	add.s64 	%rd52, %rd51, %rd50;
	shl.b64 	%rd53, %rd52, 3;
	add.s64 	%rd54, %rd2, %rd53;
	ld.global.f64 	%fd56, [%rd54+8];
	mul.wide.u32 	%rd55, %r17, 8;
	add.s64 	%rd56, %rd49, %rd55;
	ld.global.f64 	%fd57, [%rd56];
	fma.rn.f64 	%fd67, %fd56, %fd57, %fd55;
	add.s32 	%r39, %r39, 2;
$L__BB0_10:
	and.b32  	%r32, %r17, 1;
	setp.eq.b32 	%p10, %r32, 1;
	not.pred 	%p11, %p10;
	@%p11 bra 	$L__BB0_12;
	add.s32 	%r33, %r39, %r3;
	mul.wide.u32 	%rd57, %r33, 8;
	add.s64 	%rd58, %rd2, %rd57;
	ld.global.f64 	%fd58, [%rd58];
	mad.lo.s32 	%r34, %r39, %r17, %r1;
	mul.wide.s32 	%rd59, %r34, 8;
	add.s64 	%rd60, %rd1, %rd59;
	ld.global.f64 	%fd59, [%rd60];
	fma.rn.f64 	%fd67, %fd58, %fd59, %fd67;
$L__BB0_12:
	ld.param.u64 	%rd64, [_Z20matrixmultiplicationPdS_S_i_param_2];
	cvta.to.global.u64 	%rd61, %rd64;
	mad.lo.s32 	%r35, %r17, %r2, %r1;
	mul.wide.s32 	%rd62, %r35, 8;
	add.s64 	%rd63, %rd61, %rd62;
	st.global.f64 	[%rd63], %fd67;
	ret;

}


// ===== COMPILED SASS (sm_100) =====

	.target	sm_100

	.elftype	@"ET_EXEC"


//--------------------- .note.nv.tkinfo           --------------------------
	.section	.note.nv.tkinfo,"",@"SHT_NOTE"
	.sectionflags	@"SHF_NOTE_NV_TKINFO"
	.tkinfo
        /*0018*/ 	.word	0x00000002
        /*0030*/ 	.string	""
        /*0030*/ 	.string	"ptxas"
        /*0030*/ 	.string	"Cuda compilation tools, release 13.0, V13.0.88"
        /*0030*/ 	.string	"Build cuda_13.0.r13.0/compiler.36424714_0"
        /*0030*/ 	.string	"-arch sm_100 -m 64 "



//--------------------- .note.nv.cuinfo           --------------------------
	.section	.note.nv.cuinfo,"",@"SHT_NOTE"
	.sectionflags	@"SHF_NOTE_NV_CUINFO"
        /*0018*/ 	.short	0x0002
        /*001a*/ 	.short	0x0064
        /*001c*/ 	.short	0x0082
	.zero		2


//--------------------- .nv.info                  --------------------------
	.section	.nv.info,"",@"SHT_CUDA_INFO"
	.align	4


	//----- nvinfo : EIATTR_REGCOUNT
	.align		4
        /*0000*/ 	.byte	0x04, 0x2f
        /*0002*/ 	.short	(.L_1 - .L_0)
	.align		4
.L_0:
        /*0004*/ 	.word	index@(_Z20matrixmultiplicationPdS_S_i)
        /*0008*/ 	.word	0x00000020


	//----- nvinfo : EIATTR_FRAME_SIZE
	.align		4
.L_1:
        /*000c*/ 	.byte	0x04, 0x11
        /*000e*/ 	.short	(.L_3 - .L_2)
	.align		4
.L_2:
        /*0010*/ 	.word	index@(_Z20matrixmultiplicationPdS_S_i)
        /*0014*/ 	.word	0x00000000


	//----- nvinfo : EIATTR_MIN_STACK_SIZE
	.align		4
.L_3:
        /*0018*/ 	.byte	0x04, 0x12
        /*001a*/ 	.short	(.L_5 - .L_4)
	.align		4
.L_4:
        /*001c*/ 	.word	index@(_Z20matrixmultiplicationPdS_S_i)
        /*0020*/ 	.word	0x00000000
.L_5:


//--------------------- .nv.compat                --------------------------
	.section	.nv.compat,"",@"SHT_CUDA_COMPAT_INFO"
	.align	4
        /*0000*/ 	.byte	0x02, 0x09, 0x00, 0x00, 0x02, 0x02, 0x01, 0x00, 0x02, 0x05, 0x05, 0x00, 0x03, 0x07, 0x01, 0x01
        /*0010*/ 	.byte	0x02, 0x03, 0x00, 0x00, 0x02, 0x06, 0x01, 0x00, 0x04, 0x0b, 0x08, 0x00, 0x01, 0x00, 0x00, 0x00
        /*0020*/ 	.byte	0x00, 0x00, 0x00, 0x00


//--------------------- .nv.info._Z20matrixmultiplicationPdS_S_i --------------------------
	.section	.nv.info._Z20matrixmultiplicationPdS_S_i,"",@"SHT_CUDA_INFO"
	.sectionflags	@""
	.align	4


	//----- nvinfo : EIATTR_CUDA_API_VERSION
	.align		4
        /*0000*/ 	.byte	0x04, 0x37
        /*0002*/ 	.short	(.L_7 - .L_6)
.L_6:
        /*0004*/ 	.word	0x00000082


	//----- nvinfo : EIATTR_KPARAM_INFO
	.align		4
.L_7:
        /*0008*/ 	.byte	0x04, 0x17
        /*000a*/ 	.short	(.L_9 - .L_8)
.L_8:
        /*000c*/ 	.word	0x00000000
        /*0010*/ 	.short	0x0003
        /*0012*/ 	.short	0x0018
        /*0014*/ 	.byte	0x00, 0xf0, 0x11, 0x00


	//----- nvinfo : EIATTR_KPARAM_INFO
	.align		4
.L_9:
        /*0018*/ 	.byte	0x04, 0x17
        /*001a*/ 	.short	(.L_11 - .L_10)
.L_10:
        /*001c*/ 	.word	0x00000000
        /*0020*/ 	.short	0x0002
        /*0022*/ 	.short	0x0010
        /*0024*/ 	.byte	0x00, 0xf5, 0x21, 0x00


	//----- nvinfo : EIATTR_KPARAM_INFO
	.align		4
.L_11:
        /*0028*/ 	.byte	0x04, 0x17
        /*002a*/ 	.short	(.L_13 - .L_12)
.L_12:
        /*002c*/ 	.word	0x00000000
        /*0030*/ 	.short	0x0001
        /*0032*/ 	.short	0x0008
        /*0034*/ 	.byte	0x00, 0xf5, 0x21, 0x00


	//----- nvinfo : EIATTR_KPARAM_INFO
	.align		4
.L_13:
        /*0038*/ 	.byte	0x04, 0x17
        /*003a*/ 	.short	(.L_15 - .L_14)
.L_14:
        /*003c*/ 	.word	0x00000000
        /*0040*/ 	.short	0x0000
        /*0042*/ 	.short	0x0000
        /*0044*/ 	.byte	0x00, 0xf5, 0x21, 0x00


	//----- nvinfo : EIATTR_SPARSE_MMA_MASK
	.align		4
.L_15:
        /*0048*/ 	.byte	0x03, 0x50
        /*004a*/ 	.short	0x0000


	//----- nvinfo : EIATTR_MAXREG_COUNT
	.align		4
        /*004c*/ 	.byte	0x03, 0x1b
        /*004e*/ 	.short	0x00ff


	//----- nvinfo : EIATTR_MERCURY_ISA_VERSION
	.align		4
        /*0050*/ 	.byte	0x03, 0x5f
        /*0052*/ 	.short	0x0101


	//----- nvinfo : EIATTR_VRC_CTA_INIT_COUNT
	.align		4
        /*0054*/ 	.byte	0x02, 0x4a
	.zero		1
	.zero		1


	//----- nvinfo : EIATTR_EXIT_INSTR_OFFSETS
	.align		4
        /*0058*/ 	.byte	0x04, 0x1c
        /*005a*/ 	.short	(.L_17 - .L_16)


	//   ....[0]....
.L_16:
        /*005c*/ 	.word	0x00000b10


	//----- nvinfo : EIATTR_CRS_STACK_SIZE
	.align		4
.L_17:
        /*0060*/ 	.byte	0x04, 0x1e
        /*0062*/ 	.short	(.L_19 - .L_18)
.L_18:
        /*0064*/ 	.word	0x00000000


	//----- nvinfo : EIATTR_CBANK_PARAM_SIZE
	.align		4
.L_19:
        /*0068*/ 	.byte	0x03, 0x19
        /*006a*/ 	.short	0x001c


	//----- nvinfo : EIATTR_PARAM_CBANK
	.align		4
        /*006c*/ 	.byte	0x04, 0x0a
        /*006e*/ 	.short	(.L_21 - .L_20)
	.align		4
.L_20:
        /*0070*/ 	.word	index@(.nv.constant0._Z20matrixmultiplicationPdS_S_i)
        /*0074*/ 	.short	0x0380
        /*0076*/ 	.short	0x001c


	//----- nvinfo : EIATTR_SW_WAR
	.align		4
.L_21:
        /*0078*/ 	.byte	0x04, 0x36
        /*007a*/ 	.short	(.L_23 - .L_22)
.L_22:
        /*007c*/ 	.word	0x00000008
.L_23:


//--------------------- .nv.callgraph             --------------------------
	.section	.nv.callgraph,"",@"SHT_CUDA_CALLGRAPH"
	.align	4
	.sectionentsize	8
	.align		4
        /*0000*/ 	.word	0x00000000
	.align		4
        /*0004*/ 	.word	0xffffffff
	.align		4
        /*0008*/ 	.word	0x00000000
	.align		4
        /*000c*/ 	.word	0xfffffffe
	.align		4
        /*0010*/ 	.word	0x00000000
	.align		4
        /*0014*/ 	.word	0xfffffffd
	.align		4
        /*0018*/ 	.word	0x00000000
	.align		4
        /*001c*/ 	.word	0xfffffffc


//--------------------- .text._Z20matrixmultiplicationPdS_S_i --------------------------
	.section	.text._Z20matrixmultiplicationPdS_S_i,"ax",@progbits
	.align	128
        .global         _Z20matrixmultiplicationPdS_S_i
        .type           _Z20matrixmultiplicationPdS_S_i,@function
        .size           _Z20matrixmultiplicationPdS_S_i,(.L_x_6 - _Z20matrixmultiplicationPdS_S_i)
        .other          _Z20matrixmultiplicationPdS_S_i,@"STO_CUDA_ENTRY STV_DEFAULT"
_Z20matrixmultiplicationPdS_S_i:
.text._Z20matrixmultiplicationPdS_S_i:
[----:B------:R-:W-:Y:S01]  /*0000*/  LDC R1, c[0x0][0x37c] ;  /* 0x0000df00ff017b82 */ /* 0x000fe20000000800 */
[----:B------:R-:W0:Y:S07]  /*0010*/  S2R R3, SR_TID.X ;  /* 0x0000000000037919 */ /* 0x000e2e0000002100 */
[----:B------:R-:W0:Y:S01]  /*0020*/  LDC R0, c[0x0][0x360] ;  /* 0x0000d800ff007b82 */ /* 0x000e220000000800 */
[----:B------:R-:W1:Y:S01]  /*0030*/  LDCU UR18, c[0x0][0x398] ;  /* 0x00007300ff1277ac */ /* 0x000e620008000800 */
[----:B------:R-:W-:Y:S01]  /*0040*/  BSSY.RECONVERGENT B0, `(.L_x_0) ;  /* 0x00000a8000007945 */ /* 0x000fe20003800200 */
[----:B------:R-:W2:Y:S01]  /*0050*/  S2R R2, SR_TID.Y ;  /* 0x0000000000027919 */ /* 0x000ea20000002200 */
[----:B------:R-:W-:Y:S01]  /*0060*/  CS2R R12, SRZ ;  /* 0x00000000000c7805 */ /* 0x000fe2000001ff00 */
[----:B------:R-:W3:Y:S03]  /*0070*/  LDCU.64 UR16, c[0x0][0x358] ;  /* 0x00006b00ff1077ac */ /* 0x000ee60008000a00 */
[----:B------:R-:W0:Y:S08]  /*0080*/  S2UR UR4, SR_CTAID.X ;  /* 0x00000000000479c3 */ /* 0x000e300000002500 */
[----:B------:R-:W2:Y:S01]  /*0090*/  S2UR UR5, SR_CTAID.Y ;  /* 0x00000000000579c3 */ /* 0x000ea20000002600 */
[----:B-1----:R-:W-:-:S07]  /*00a0*/  UISETP.GE.AND UP0, UPT, UR18, 0x1, UPT ;  /* 0x000000011200788c */ /* 0x002fce000bf06270 */
[----:B------:R-:W2:Y:S01]  /*00b0*/  LDC R19, c[0x0][0x364] ;  /* 0x0000d900ff137b82 */ /* 0x000ea20000000800 */
[----:B------:R-:W-:Y:S01]  /*00c0*/  PLOP3.LUT P0, PT, PT, PT, UP0, 0x80, 0x8 ;  /* 0x000000000008781c */ /* 0x000fe20003f0f008 */
[----:B0-----:R-:W-:Y:S02]  /*00d0*/  IMAD R0, R0, UR4, R3 ;  /* 0x0000000400007c24 */ /* 0x001fe4000f8e0203 */
[----:B--2---:R-:W-:-:S05]  /*00e0*/  IMAD R19, R19, UR5, R2 ;  /* 0x0000000513137c24 */ /* 0x004fca000f8e0202 */
[----:B------:R-:W-:-:S04]  /*00f0*/  VIMNMX R2, PT, PT, R0, R19, !PT ;  /* 0x0000001300027248 */ /* 0x000fc80007fe0100 */
[----:B------:R-:W-:-:S13]  /*0100*/  ISETP.GE.OR P0, PT, R2, UR18, !P0 ;  /* 0x0000001202007c0c */ /* 0x000fda000c706670 */
[----:B---3--:R-:W-:Y:S05]  /*0110*/  @P0 BRA `(.L_x_1) ;  /* 0x0000000800680947 */ /* 0x008fea0003800000 */
[----:B------:R-:W-:Y:S02]  /*0120*/  UISETP.GE.U32.AND UP0, UPT, UR18, 0x8, UPT ;  /* 0x000000081200788c */ /* 0x000fe4000bf06070 */
[----:B------:R-:W-:Y:S01]  /*0130*/  IMAD R5, R19, UR18, RZ ;  /* 0x0000001213057c24 */ /* 0x000fe2000f8e02ff */
[----:B------:R-:W-:Y:S01]  /*0140*/  CS2R R12, SRZ ;  /* 0x00000000000c7805 */ /* 0x000fe2000001ff00 */
[----:B------:R-:W-:-:S05]  /*0150*/  UMOV UR4, URZ ;  /* 0x000000ff00047c82 */ /* 0x000fca0008000000 */
[----:B------:R-:W-:Y:S05]  /*0160*/  BRA.U !UP0, `(.L_x_2) ;  /* 0x00000005080c7547 */ /* 0x000fea000b800000 */
[----:B------:R-:W0:Y:S01]  /*0170*/  LDCU.128 UR20, c[0x0][0x380] ;  /* 0x00007000ff1477ac */ /* 0x000e220008000c00 */
[----:B------:R-:W-:Y:S01]  /*0180*/  IMAD.MOV.U32 R18, RZ, RZ, R0 ;  /* 0x000000ffff127224 */ /* 0x000fe200078e0000 */
[----:B------:R-:W-:Y:S01]  /*0190*/  CS2R R12, SRZ ;  /* 0x00000000000c7805 */ /* 0x000fe2000001ff00 */
[----:B------:R-:W-:-:S04]  /*01a0*/  ULOP3.LUT UR4, UR18, 0x7ffffff8, URZ, 0xc0, !UPT ;  /* 0x7ffffff812047892 */ /* 0x000fc8000f8ec0ff */
[----:B------:R-:W-:Y:S01]  /*01b0*/  UIADD3 UR4, UPT, UPT, -UR4, URZ, URZ ;  /* 0x000000ff04047290 */ /* 0x000fe2000fffe1ff */
[----:B0-----:R-:W-:Y:S01]  /*01c0*/  MOV R2, UR22 ;  /* 0x0000001600027c02 */ /* 0x001fe20008000f00 */
[----:B------:R-:W-:Y:S01]  /*01d0*/  IMAD.U32 R3, RZ, RZ, UR23 ;  /* 0x00000017ff037e24 */ /* 0x000fe2000f8e00ff */
[----:B------:R-:W-:Y:S02]  /*01e0*/  UIMAD.WIDE.U32 UR6, UR18, 0x10, UR20 ;  /* 0x00000010120678a5 */ /* 0x000fe4000f8e0014 */
[----:B------:R-:W-:Y:S01]  /*01f0*/  UIMAD.WIDE.U32 UR8, UR18, 0x18, UR20 ;  /* 0x00000018120878a5 */ /* 0x000fe2000f8e0014 */
[----:B------:R-:W-:Y:S01]  /*0200*/  IMAD.WIDE.U32 R2, R5, 0x8, R2 ;  /* 0x0000000805027825 */ /* 0x000fe200078e0002 */
[----:B------:R-:W-:Y:S02]  /*0210*/  UIMAD.WIDE.U32 UR10, UR18, 0x20, UR20 ;  /* 0x00000020120a78a5 */ /* 0x000fe4000f8e0014 */
[----:B------:R-:W-:Y:S01]  /*0220*/  UIMAD.WIDE.U32 UR12, UR18, 0x30, UR20 ;  /* 0x00000030120c78a5 */ /* 0x000fe2000f8e0014 */
[----:B------:R-:W-:Y:S01]  /*0230*/  IADD3 R8, P0, PT, R2, 0x20, RZ ;  /* 0x0000002002087810 */ /* 0x000fe20007f1e0ff */
[----:B------:R-:W-:-:S03]  /*0240*/  UIMAD.WIDE.U32 UR14, UR18, 0x38, UR20 ;  /* 0x00000038120e78a5 */ /* 0x000fc6000f8e0014 */
[----:B------:R-:W-:-:S09]  /*0250*/  IADD3.X R9, PT, PT, RZ, R3, RZ, P0, !PT ;  /* 0x00000003ff097210 */ /* 0x000fd200007fe4ff */
.L_x_3:
[----:B------:R-:W-:Y:S01]  /*0260*/  HFMA2 R17, -RZ, RZ, 0, 4.76837158203125e-07 ;  /* 0x00000008ff117431 */ /* 0x000fe200000001ff */
[----:B------:R-:W-:Y:S01]  /*0270*/  UIMAD.WIDE.U32 UR22, UR18, 0x8, UR20 ;  /* 0x00000008121678a5 */ /* 0x000fe2000f8e0014 */
[----:B------:R-:W-:Y:S01]  /*0280*/  IMAD.MOV.U32 R2, RZ, RZ, R8 ;  /* 0x000000ffff027224 */ /* 0x000fe200078e0008 */
[----:B------:R-:W-:Y:S02]  /*0290*/  MOV R3, R9 ;  /* 0x0000000900037202 */ /* 0x000fe40000000f00 */
[----:B------:R-:W-:-:S03]  /*02a0*/  IMAD.WIDE R16, R18, R17, UR20 ;  /* 0x0000001412107e25 */ /* 0x000fc6000f8e0211 */
[----:B------:R-:W2:Y:S01]  /*02b0*/  LDG.E.64 R14, desc[UR16][R2.64+-0x20] ;  /* 0xffffe010020e7981 */ /* 0x000ea2000c1e1b00 */
[----:B------:R-:W-:Y:S01]  /*02c0*/  MOV R20, UR22 ;  /* 0x0000001600147c02 */ /* 0x000fe20008000f00 */
[----:B------:R-:W-:Y:S02]  /*02d0*/  IMAD.U32 R21, RZ, RZ, UR23 ;  /* 0x00000017ff157e24 */ /* 0x000fe4000f8e00ff */
[----:B------:R-:W2:Y:S01]  /*02e0*/  LDG.E.64 R24, desc[UR16][R16.64] ;  /* 0x0000001010187981 */ /* 0x000ea2000c1e1b00 */
[----:B------:R-:W-:Y:S02]  /*02f0*/  HFMA2 R7, -RZ, RZ, 0, 4.76837158203125e-07 ;  /* 0x00000008ff077431 */ /* 0x000fe400000001ff */
[----:B------:R-:W-:Y:S01]  /*0300*/  IMAD.WIDE R20, R18, 0x8, R20 ;  /* 0x0000000812147825 */ /* 0x000fe200078e0214 */
[----:B------:R-:W3:Y:S01]  /*0310*/  LDG.E.64 R22, desc[UR16][R2.64+-0x18] ;  /* 0xffffe81002167981 */ /* 0x000ee2000c1e1b00 */
[----:B------:R-:W-:-:S03]  /*0320*/  MOV R9, 0x8 ;  /* 0x0000000800097802 */ /* 0x000fc60000000f00 */
[----:B------:R-:W4:Y:S04]  /*0330*/  LDG.E.64 R4, desc[UR16][R2.64+-0x10] ;  /* 0xfffff01002047981 */ /* 0x000f28000c1e1b00 */
[----:B------:R-:W3:Y:S01]  /*0340*/  LDG.E.64 R20, desc[UR16][R20.64] ;  /* 0x0000001014147981 */ /* 0x000ee2000c1e1b00 */
[----:B------:R-:W-:-:S03]  /*0350*/  IMAD.WIDE R6, R18, R7, UR6 ;  /* 0x0000000612067e25 */ /* 0x000fc6000f8e0207 */
[----:B------:R-:W5:Y:S04]  /*0360*/  LDG.E.64 R10, desc[UR16][R2.64+-0x8] ;  /* 0xfffff810020a7981 */ /* 0x000f68000c1e1b00 */
[----:B------:R-:W4:Y:S01]  /*0370*/  LDG.E.64 R6, desc[UR16][R6.64] ;  /* 0x0000001006067981 */ /* 0x000f22000c1e1b00 */
[----:B------:R-:W-:-:S06]  /*0380*/  IMAD.WIDE R8, R18, R9, UR8 ;  /* 0x0000000812087e25 */ /* 0x000fcc000f8e0209 */
[----:B------:R-:W5:Y:S01]  /*0390*/  LDG.E.64 R8, desc[UR16][R8.64] ;  /* 0x0000001008087981 */ /* 0x000f62000c1e1b00 */
[----:B------:R-:W-:Y:S01]  /*03a0*/  IMAD.MOV.U32 R27, RZ, RZ, 0x8 ;  /* 0x00000008ff1b7424 */ /* 0x000fe200078e00ff */
[----:B--2---:R-:W-:-:S03]  /*03b0*/  DFMA R24, R14, R24, R12 ;  /* 0x000000180e18722b */ /* 0x004fc6000000000c */
[C---:B------:R-:W-:Y:S01]  /*03c0*/  IMAD.WIDE R12, R18.reuse, R27, UR10 ;  /* 0x0000000a120c7e25 */ /* 0x040fe2000f8e021b */
[----:B------:R-:W-:Y:S01]  /*03d0*/  MOV R27, UR18 ;  /* 0x00000012001b7c02 */ /* 0x000fe20008000f00 */
[----:B------:R-:W2:Y:S04]  /*03e0*/  LDG.E.64 R14, desc[UR16][R2.64] ;  /* 0x00000010020e7981 */ /* 0x000ea8000c1e1b00 */
[----:B------:R-:W2:Y:S01]  /*03f0*/  LDG.E.64 R12, desc[UR16][R12.64] ;  /* 0x000000100c0c7981 */ /* 0x000ea2000c1e1b00 */
[----:B------:R-:W-:Y:S01]  /*0400*/  IMAD.WIDE.U32 R16, R27, 0x28, R16 ;  /* 0x000000281b107825 */ /* 0x000fe200078e0010 */
[----:B---3--:R-:W-:Y:S01]  /*0410*/  DFMA R22, R22, R20, R24 ;  /* 0x000000141616722b */ /* 0x008fe20000000018 */
[----:B------:R-:W-:Y:S01]  /*0420*/  MOV R25, 0x8 ;  /* 0x0000000800197802 */ /* 0x000fe20000000f00 */
[----:B------:R-:W3:Y:S04]  /*0430*/  LDG.E.64 R20, desc[UR16][R2.64+0x8] ;  /* 0x0000081002147981 */ /* 0x000ee8000c1e1b00 */
[----:B------:R-:W3:Y:S01]  /*0440*/  LDG.E.64 R16, desc[UR16][R16.64] ;  /* 0x0000001010107981 */ /* 0x000ee2000c1e1b00 */
[----:B------:R-:W-:Y:S01]  /*0450*/  IMAD.WIDE R24, R18, R25, UR12 ;  /* 0x0000000c12187e25 */ /* 0x000fe2000f8e0219 */
[----:B----4-:R-:W-:-:S02]  /*0460*/  DFMA R6, R4, R6, R22 ;  /* 0x000000060406722b */ /* 0x010fc40000000016 */
[----:B------:R-:W4:Y:S01]  /*0470*/  LDG.E.64 R4, desc[UR16][R2.64+0x10] ;  /* 0x0000101002047981 */ /* 0x000f22000c1e1b00 */
[----:B------:R-:W-:-:S03]  /*0480*/  IMAD.MOV.U32 R23, RZ, RZ, 0x8 ;  /* 0x00000008ff177424 */ /* 0x000fc600078e00ff */
[----:B------:R-:W4:Y:S01]  /*0490*/  LDG.E.64 R24, desc[UR16][R24.64] ;  /* 0x0000001018187981 */ /* 0x000f22000c1e1b00 */
[----:B------:R-:W-:Y:S01]  /*04a0*/  IMAD.WIDE R22, R18, R23, UR14 ;  /* 0x0000000e12167e25 */ /* 0x000fe2000f8e0217 */
[----:B-----5:R-:W-:Y:S02]  /*04b0*/  DFMA R8, R10, R8, R6 ;  /* 0x000000080a08722b */ /* 0x020fe40000000006 */
[----:B------:R-:W5:Y:S04]  /*04c0*/  LDG.E.64 R6, desc[UR16][R2.64+0x18] ;  /* 0x0000181002067981 */ /* 0x000f68000c1e1b00 */
[----:B------:R-:W5:Y:S01]  /*04d0*/  LDG.E.64 R22, desc[UR16][R22.64] ;  /* 0x0000001016167981 */ /* 0x000f62000c1e1b00 */
[----:B------:R-:W-:-:S04]  /*04e0*/  UIADD3 UR4, UPT, UPT, UR4, 0x8, URZ ;  /* 0x0000000804047890 */ /* 0x000fc8000fffe0ff */
[----:B------:R-:W-:Y:S01]  /*04f0*/  UISETP.NE.AND UP0, UPT, UR4, URZ, UPT ;  /* 0x000000ff0400728c */ /* 0x000fe2000bf05270 */
[----:B--2---:R-:W-:-:S08]  /*0500*/  DFMA R8, R14, R12, R8 ;  /* 0x0000000c0e08722b */ /* 0x004fd00000000008 */
[----:B---3--:R-:W-:-:S08]  /*0510*/  DFMA R8, R20, R16, R8 ;  /* 0x000000101408722b */ /* 0x008fd00000000008 */
[----:B----4-:R-:W-:Y:S01]  /*0520*/  DFMA R4, R4, R24, R8 ;  /* 0x000000180404722b */ /* 0x010fe20000000008 */
[----:B------:R-:W-:-:S07]  /*0530*/  IADD3 R8, P0, PT, R2, 0x40, RZ ;  /* 0x0000004002087810 */ /* 0x000fce0007f1e0ff */
[----:B-----5:R-:W-:Y:S01]  /*0540*/  DFMA R12, R6, R22, R4 ;  /* 0x00000016060c722b */ /* 0x020fe20000000004 */
[----:B------:R-:W-:Y:S02]  /*0550*/  MOV R5, UR18 ;  /* 0x0000001200057c02 */ /* 0x000fe40008000f00 */
[----:B------:R-:W-:-:S03]  /*0560*/  IADD3.X R9, PT, PT, RZ, R3, RZ, P0, !PT ;  /* 0x00000003ff097210 */ /* 0x000fc600007fe4ff */
[----:B------:R-:W-:Y:S01]  /*0570*/  IMAD R18, R5, 0x8, R18 ;  /* 0x0000000805127824 */ /* 0x000fe200078e0212 */
[----:B------:R-:W-:Y:S06]  /*0580*/  BRA.U UP0, `(.L_x_3) ;  /* 0xfffffffd00347547 */ /* 0x000fec000b83ffff */
[----:B------:R-:W-:-:S12]  /*0590*/  ULOP3.LUT UR4, UR18, 0x7ffffff8, URZ, 0xc0, !UPT ;  /* 0x7ffffff812047892 */ /* 0x000fd8000f8ec0ff */
.L_x_2:
[----:B------:R-:W-:-:S04]  /*05a0*/  ULOP3.LUT UR6, UR18, 0x7, URZ, 0xc0, !UPT ;  /* 0x0000000712067892 */ /* 0x000fc8000f8ec0ff */
[----:B------:R-:W-:-:S09]  /*05b0*/  UISETP.NE.AND UP0, UPT, UR6, URZ, UPT ;  /* 0x000000ff0600728c */ /* 0x000fd2000bf05270 */
[----:B------:R-:W-:Y:S05]  /*05c0*/  BRA.U !UP0, `(.L_x_1) ;  /* 0x00000005083c7547 */ /* 0x000fea000b800000 */
[----:B------:R-:W-:Y:S01]  /*05d0*/  UISETP.GE.U32.AND UP0, UPT, UR6, 0x4, UPT ;  /* 0x000000040600788c */ /* 0x000fe2000bf06070 */
[----:B------:R-:W-:Y:S01]  /*05e0*/  IMAD R2, R19, UR18, RZ ;  /* 0x0000001213027c24 */ /* 0x000fe2000f8e02ff */
[----:B------:R-:W-:-:S04]  /*05f0*/  ULOP3.LUT UR5, UR18, 0x3, URZ, 0xc0, !UPT ;  /* 0x0000000312057892 */ /* 0x000fc8000f8ec0ff */
[----:B------:R-:W-:-:S03]  /*0600*/  UISETP.NE.AND UP1, UPT, UR5, URZ, UPT ;  /* 0x000000ff0500728c */ /* 0x000fc6000bf25270 */
[----:B------:R-:W-:Y:S08]  /*0610*/  BRA.U !UP0, `(.L_x_4) ;  /* 0x00000001087c7547 */ /* 0x000ff0000b800000 */
[----:B------:R-:W0:Y:S01]  /*0620*/  LDC.64 R6, c[0x0][0x388] ;  /* 0x0000e200ff067b82 */ /* 0x000e220000000a00 */
[----:B------:R-:W1:Y:S01]  /*0630*/  LDCU.64 UR6, c[0x0][0x388] ;  /* 0x00007100ff0677ac */ /* 0x000e620008000a00 */
[----:B------:R-:W-:Y:S02]  /*0640*/  MOV R5, UR4 ;  /* 0x0000000400057c02 */ /* 0x000fe40008000f00 */
[C---:B------:R-:W-:Y:S02]  /*0650*/  IADD3 R3, PT, PT, R2.reuse, UR4, RZ ;  /* 0x0000000402037c10 */ /* 0x040fe4000fffe0ff */
[----:B------:R-:W-:Y:S01]  /*0660*/  IADD3 R8, P0, PT, R2, UR4, RZ ;  /* 0x0000000402087c10 */ /* 0x000fe2000ff1e0ff */
[----:B------:R-:W-:Y:S01]  /*0670*/  IMAD R5, R5, UR18, R0 ;  /* 0x0000001205057c24 */ /* 0x000fe2000f8e0200 */
[----:B------:R-:W2:Y:S01]  /*0680*/  LDC.64 R22, c[0x0][0x380] ;  /* 0x0000e000ff167b82 */ /* 0x000ea20000000a00 */
[----:B------:R-:W-:Y:S02]  /*0690*/  MOV R27, UR18 ;  /* 0x00000012001b7c02 */ /* 0x000fe40008000f00 */
[----:B------:R-:W-:Y:S01]  /*06a0*/  MOV R29, UR18 ;  /* 0x00000012001d7c02 */ /* 0x000fe20008000f00 */
[----:B0-----:R-:W-:-:S04]  /*06b0*/  IMAD.WIDE.U32 R6, R3, 0x8, R6 ;  /* 0x0000000803067825 */ /* 0x001fc800078e0006 */
[----:B------:R-:W-:Y:S01]  /*06c0*/  IMAD.X R3, RZ, RZ, RZ, P0 ;  /* 0x000000ffff037224 */ /* 0x000fe200000e06ff */
[C---:B-1----:R-:W-:Y:S01]  /*06d0*/  LEA R20, P0, R8.reuse, UR6, 0x3 ;  /* 0x0000000608147c11 */ /* 0x042fe2000f8018ff */
[----:B------:R-:W3:Y:S01]  /*06e0*/  LDG.E.64 R6, desc[UR16][R6.64] ;  /* 0x0000001006067981 */ /* 0x000ee2000c1e1b00 */
[----:B--2---:R-:W-:Y:S02]  /*06f0*/  IMAD.WIDE R22, R5, 0x8, R22 ;  /* 0x0000000805167825 */ /* 0x004fe400078e0216 */
[----:B------:R-:W-:-:S03]  /*0700*/  LEA.HI.X R21, R8, UR7, R3, 0x3, P0 ;  /* 0x0000000708157c11 */ /* 0x000fc600080f1c03 */
[----:B------:R-:W3:Y:S01]  /*0710*/  LDG.E.64 R4, desc[UR16][R22.64] ;  /* 0x0000001016047981 */ /* 0x000ee2000c1e1b00 */
[----:B------:R-:W-:-:S03]  /*0720*/  IMAD.WIDE.U32 R26, R27, 0x8, R22 ;  /* 0x000000081b1a7825 */ /* 0x000fc600078e0016 */
[----:B------:R-:W2:Y:S04]  /*0730*/  LDG.E.64 R8, desc[UR16][R20.64+0x8] ;  /* 0x0000081014087981 */ /* 0x000ea8000c1e1b00 */
[----:B------:R-:W2:Y:S01]  /*0740*/  LDG.E.64 R10, desc[UR16][R26.64] ;  /* 0x000000101a0a7981 */ /* 0x000ea2000c1e1b00 */
[----:B------:R-:W-:-:S03]  /*0750*/  IMAD.WIDE.U32 R28, R29, 0x8, R26 ;  /* 0x000000081d1c7825 */ /* 0x000fc600078e001a */
[----:B------:R-:W4:Y:S01]  /*0760*/  LDG.E.64 R14, desc[UR16][R20.64+0x10] ;  /* 0x00001010140e7981 */ /* 0x000f22000c1e1b00 */
[----:B------:R-:W-:-:S03]  /*0770*/  IMAD.U32 R25, RZ, RZ, UR18 ;  /* 0x00000012ff197e24 */ /* 0x000fc6000f8e00ff */
[----:B------:R-:W4:Y:S01]  /*0780*/  LDG.E.64 R16, desc[UR16][R28.64] ;  /* 0x000000101c107981 */ /* 0x000f22000c1e1b00 */
[----:B------:R-:W-:-:S03]  /*0790*/  IMAD.WIDE.U32 R24, R25, 0x8, R28 ;  /* 0x0000000819187825 */ /* 0x000fc600078e001c */
[----:B------:R-:W5:Y:S04]  /*07a0*/  LDG.E.64 R22, desc[UR16][R20.64+0x18] ;  /* 0x0000181014167981 */ /* 0x000f68000c1e1b00 */
[----:B------:R-:W5:Y:S01]  /*07b0*/  LDG.E.64 R24, desc[UR16][R24.64] ;  /* 0x0000001018187981 */ /* 0x000f62000c1e1b00 */
[----:B------:R-:W-:Y:S01]  /*07c0*/  UIADD3 UR4, UPT, UPT, UR4, 0x4, URZ ;  /* 0x0000000404047890 */ /* 0x000fe2000fffe0ff */
[----:B---3--:R-:W-:-:S08]  /*07d0*/  DFMA R4, R6, R4, R12 ;  /* 0x000000040604722b */ /* 0x008fd0000000000c */
[----:B--2---:R-:W-:-:S08]  /*07e0*/  DFMA R4, R8, R10, R4 ;  /* 0x0000000a0804722b */ /* 0x004fd00000000004 */
[----:B----4-:R-:W-:-:S08]  /*07f0*/  DFMA R4, R14, R16, R4 ;  /* 0x000000100e04722b */ /* 0x010fd00000000004 */
[----:B-----5:R-:W-:-:S11]  /*0800*/  DFMA R12, R22, R24, R4 ;  /* 0x00000018160c722b */ /* 0x020fd60000000004 */
.L_x_4:
[----:B------:R-:W-:Y:S05]  /*0810*/  BRA.U !UP1, `(.L_x_1) ;  /* 0x0000000109a87547 */ /* 0x000fea000b800000 */
[----:B------:R-:W-:Y:S01]  /*0820*/  UISETP.NE.AND UP0, UPT, UR5, 0x1, UPT ;  /* 0x000000010500788c */ /* 0x000fe2000bf05270 */
[----:B------:R-:W-:Y:S01]  /*0830*/  MOV R9, UR4 ;  /* 0x0000000400097c02 */ /* 0x000fe20008000f00 */
[----:B------:R-:W-:Y:S02]  /*0840*/  ULOP3.LUT UR5, UR18, 0x1, URZ, 0xc0, !UPT ;  /* 0x0000000112057892 */ /* 0x000fe4000f8ec0ff */
[----:B------:R-:W-:Y:S02]  /*0850*/  MOV R17, UR18 ;  /* 0x0000001200117c02 */ /* 0x000fe40008000f00 */
[----:B------:R-:W-:Y:S01]  /*0860*/  PLOP3.LUT P1, PT, PT, PT, UP0, 0x80, 0x8 ;  /* 0x000000000008781c */ /* 0x000fe20003f2f008 */
[----:B------:R-:W-:-:S04]  /*0870*/  UISETP.NE.U32.AND UP1, UPT, UR5, 0x1, UPT ;  /* 0x000000010500788c */ /* 0x000fc8000bf25070 */
[----:B------:R-:W0:Y:S02]  /*0880*/  @UP0 LDCU.128 UR8, c[0x0][0x380] ;  /* 0x00007000ff0807ac */ /* 0x000e240008000c00 */
[----:B------:R-:W-:Y:S01]  /*0890*/  PLOP3.LUT P0, PT, PT, PT, UP1, 0x80, 0x8 ;  /* 0x000000000008781c */ /* 0x000fe20003f0f018 */
[----:B------:R-:W1:Y:S04]  /*08a0*/  @UP0 LDCU.64 UR6, c[0x0][0x388] ;  /* 0x00007100ff0607ac */ /* 0x000e680008000a00 */
[----:B------:R-:W2:Y:S01]  /*08b0*/  @!UP1 LDCU.128 UR12, c[0x0][0x380] ;  /* 0x00007000ff0c97ac */ /* 0x000ea20008000c00 */
[C---:B------:R-:W-:Y:S01]  /*08c0*/  @P1 IADD3 R3, PT, PT, R2.reuse, UR4, RZ ;  /* 0x0000000402031c10 */ /* 0x040fe2000fffe0ff */
[----:B------:R-:W-:Y:S01]  /*08d0*/  @P1 IMAD R9, R9, UR18, R0 ;  /* 0x0000001209091c24 */ /* 0x000fe2000f8e0200 */
[----:B------:R-:W-:Y:S01]  /*08e0*/  @P1 IADD3 R10, P2, PT, R2, UR4, RZ ;  /* 0x00000004020a1c10 */ /* 0x000fe2000ff5e0ff */
[----:B------:R-:W-:Y:S01]  /*08f0*/  @UP0 UIADD3 UR4, UPT, UPT, UR4, 0x2, URZ ;  /* 0x0000000204040890 */ /* 0x000fe2000fffe0ff */
[----:B0-----:R-:W-:Y:S01]  /*0900*/  MOV R6, UR8 ;  /* 0x0000000800067c02 */ /* 0x001fe20008000f00 */
[----:B------:R-:W-:Y:S01]  /*0910*/  IMAD.U32 R7, RZ, RZ, UR9 ;  /* 0x00000009ff077e24 */ /* 0x000fe2000f8e00ff */
[----:B------:R-:W-:Y:S01]  /*0920*/  MOV R5, UR11 ;  /* 0x0000000b00057c02 */ /* 0x000fe20008000f00 */
[----:B------:R-:W-:-:S02]  /*0930*/  IMAD.U32 R4, RZ, RZ, UR10 ;  /* 0x0000000aff047e24 */ /* 0x000fc4000f8e00ff */
[----:B------:R-:W-:-:S04]  /*0940*/  @P1 IMAD.WIDE R6, R9, 0x8, R6 ;  /* 0x0000000809061825 */ /* 0x000fc800078e0206 */
[----:B------:R-:W-:Y:S01]  /*0950*/  @P1 IMAD.WIDE.U32 R4, R3, 0x8, R4 ;  /* 0x0000000803041825 */ /* 0x000fe200078e0004 */
[----:B------:R-:W-:Y:S02]  /*0960*/  @P1 IADD3.X R3, PT, PT, RZ, RZ, RZ, P2, !PT ;  /* 0x000000ffff031210 */ /* 0x000fe400017fe4ff */
[C---:B-1----:R-:W-:Y:S01]  /*0970*/  @P1 LEA R8, P2, R10.reuse, UR6, 0x3 ;  /* 0x000000060a081c11 */ /* 0x042fe2000f8418ff */
[----:B------:R-:W-:Y:S01]  /*0980*/  @P1 IMAD.WIDE.U32 R16, R17, 0x8, R6 ;  /* 0x0000000811101825 */ /* 0x000fe200078e0006 */
[----:B------:R-:W-:Y:S01]  /*0990*/  MOV R23, UR4 ;  /* 0x0000000400177c02 */ /* 0x000fe20008000f00 */
[----:B------:R-:W3:Y:S01]  /*09a0*/  @P1 LDG.E.64 R4, desc[UR16][R4.64] ;  /* 0x0000001004041981 */ /* 0x000ee2000c1e1b00 */
[----:B------:R-:W-:-:S03]  /*09b0*/  @P1 LEA.HI.X R9, R10, UR7, R3, 0x3, P2 ;  /* 0x000000070a091c11 */ /* 0x000fc600090f1c03 */
[----:B------:R-:W3:Y:S01]  /*09c0*/  @P1 LDG.E.64 R6, desc[UR16][R6.64] ;  /* 0x0000001006061981 */ /* 0x000ee2000c1e1b00 */
[----:B--2---:R-:W-:Y:S01]  /*09d0*/  MOV R15, UR15 ;  /* 0x0000000f000f7c02 */ /* 0x004fe20008000f00 */
[----:B------:R-:W-:Y:S01]  /*09e0*/  IMAD.U32 R14, RZ, RZ, UR14 ;  /* 0x0000000eff0e7e24 */ /* 0x000fe2000f8e00ff */
[----:B------:R-:W-:Y:S01]  /*09f0*/  MOV R11, UR13 ;  /* 0x0000000d000b7c02 */ /* 0x000fe20008000f00 */
[----:B------:R-:W-:Y:S01]  /*0a00*/  IMAD.U32 R10, RZ, RZ, UR12 ;  /* 0x0000000cff0a7e24 */ /* 0x000fe2000f8e00ff */
[----:B------:R-:W-:Y:S01]  /*0a10*/  @!P0 IADD3 R21, PT, PT, R2, UR4, RZ ;  /* 0x0000000402158c10 */ /* 0x000fe2000fffe0ff */
[----:B------:R-:W-:Y:S01]  /*0a20*/  @!P0 IMAD R23, R23, UR18, R0 ;  /* 0x0000001217178c24 */ /* 0x000fe2000f8e0200 */
[----:B------:R-:W2:Y:S04]  /*0a30*/  @P1 LDG.E.64 R2, desc[UR16][R16.64] ;  /* 0x0000001010021981 */ /* 0x000ea8000c1e1b00 */
[----:B------:R-:W2:Y:S01]  /*0a40*/  @P1 LDG.E.64 R8, desc[UR16][R8.64+0x8] ;  /* 0x0000081008081981 */ /* 0x000ea2000c1e1b00 */
[----:B------:R-:W-:-:S04]  /*0a50*/  @!P0 IMAD.WIDE.U32 R14, R21, 0x8, R14 ;  /* 0x00000008150e8825 */ /* 0x000fc800078e000e */
[----:B------:R-:W-:Y:S02]  /*0a60*/  @!P0 IMAD.WIDE R10, R23, 0x8, R10 ;  /* 0x00000008170a8825 */ /* 0x000fe400078e020a */
[----:B------:R-:W4:Y:S04]  /*0a70*/  @!P0 LDG.E.64 R14, desc[UR16][R14.64] ;  /* 0x000000100e0e8981 */ /* 0x000f28000c1e1b00 */
[----:B------:R-:W4:Y:S01]  /*0a80*/  @!P0 LDG.E.64 R10, desc[UR16][R10.64] ;  /* 0x000000100a0a8981 */ /* 0x000f22000c1e1b00 */
[----:B---3--:R-:W-:-:S08]  /*0a90*/  @P1 DFMA R4, R4, R6, R12 ;  /* 0x000000060404122b */ /* 0x008fd0000000000c */
[----:B--2---:R-:W-:-:S08]  /*0aa0*/  @P1 DFMA R12, R8, R2, R4 ;  /* 0x00000002080c122b */ /* 0x004fd00000000004 */
[----:B----4-:R-:W-:-:S11]  /*0ab0*/  @!P0 DFMA R12, R14, R10, R12 ;  /* 0x0000000a0e0c822b */ /* 0x010fd6000000000c */
.L_x_1:
[----:B------:R-:W-:Y:S05]  /*0ac0*/  BSYNC.RECONVERGENT B0 ;  /* 0x0000000000007941 */ /* 0x000fea0003800200 */
.L_x_0:
[----:B------:R-:W0:Y:S01]  /*0ad0*/  LDC.64 R2, c[0x0][0x390] ;  /* 0x0000e400ff027b82 */ /* 0x000e220000000a00 */
[----:B------:R-:W-:-:S04]  /*0ae0*/  IMAD R19, R19, UR18, R0 ;  /* 0x0000001213137c24 */ /* 0x000fc8000f8e0200 */
[----:B0-----:R-:W-:-:S05]  /*0af0*/  IMAD.WIDE R2, R19, 0x8, R2 ;  /* 0x0000000813027825 */ /* 0x001fca00078e0202 */
[----:B------:R-:W-:Y:S01]  /*0b00*/  STG.E.64 desc[UR16][R2.64], R12 ;  /* 0x0000000c02007986 */ /* 0x000fe2000c101b10 */
[----:B------:R-:W-:Y:S05]  /*0b10*/  EXIT ;  /* 0x000000000000794d */ /* 0x000fea0003800000 */
.L_x_5:
[----:B------:R-:W-:-:S00]  /*0b20*/  BRA `(.L_x_5) ;  /* 0xfffffffc00fc7947 */ /* 0x000fc0000383ffff */
[----:B------:R-:W-:-:S00]  /*0b30*/  NOP ;  /* 0x0000000000007918 */ /* 0x000fc00000000000 */
        /* <DEDUP_REMOVED lines=12> */
.L_x_6:


//--------------------- .nv.shared.reserved.0     --------------------------
	.section	.nv.shared.reserved.0,"aw",@nobits
	.weak		__nv_reservedSMEM_offset_0_alias
	.size		__nv_reservedSMEM_offset_0_alias, 0, 64
	.other		__nv_reservedSMEM_offset_0_alias,@"STO_CUDA_RESERVED_SHARED STV_DEFAULT"
__nv_reservedSMEM_offset_0_alias:
	.zero		0
	.zero		64


//--------------------- .nv.constant0._Z20matrixmultiplicationPdS_S_i --------------------------
	.section	.nv.constant0._Z20matrixmultiplicationPdS_S_i,"a",@progbits
	.sectionflags	@""
	.align	4
.nv.constant0._Z20matrixmultiplicationPdS_S_i:
	.zero		924


//--------------------- SYMBOLS --------------------------

	.type		.nv.reservedSmem.offset0,@object
	.size		.nv.reservedSmem.offset0,0x4
